//
// Generated by NVIDIA NVVM Compiler
//
// Compiler Build ID: CL-36424714
// Cuda compilation tools, release 13.0, V13.0.88
// Based on NVVM 20.0.0
//

.version 9.0
.target sm_100
.address_size 64

	// .globl	_Z12sgemm_gpu_v1iiiPfS_S_

.visible .entry _Z12sgemm_gpu_v1iiiPfS_S_(
	.param .u32 _Z12sgemm_gpu_v1iiiPfS_S__param_0,
	.param .u32 _Z12sgemm_gpu_v1iiiPfS_S__param_1,
	.param .u32 _Z12sgemm_gpu_v1iiiPfS_S__param_2,
	.param .u64 .ptr .align 1 _Z12sgemm_gpu_v1iiiPfS_S__param_3,
	.param .u64 .ptr .align 1 _Z12sgemm_gpu_v1iiiPfS_S__param_4,
	.param .u64 .ptr .align 1 _Z12sgemm_gpu_v1iiiPfS_S__param_5
)
{
	.reg .pred 	%p<10>;
	.reg .b32 	%r<93>;
	.reg .b32 	%f<68>;
	.reg .b64 	%rd<133>;

	ld.param.u32 	%r44, [_Z12sgemm_gpu_v1iiiPfS_S__param_1];
	ld.param.u32 	%r45, [_Z12sgemm_gpu_v1iiiPfS_S__param_2];
	ld.param.u64 	%rd6, [_Z12sgemm_gpu_v1iiiPfS_S__param_3];
	ld.param.u64 	%rd7, [_Z12sgemm_gpu_v1iiiPfS_S__param_4];
	cvta.to.global.u64 	%rd1, %rd7;
	cvta.to.global.u64 	%rd2, %rd6;
	mov.u32 	%r46, %ctaid.x;
	mov.u32 	%r47, %ntid.x;
	mul.lo.s32 	%r1, %r46, %r47;
	mov.u32 	%r2, %tid.x;
	mov.u32 	%r48, %ctaid.y;
	mov.u32 	%r49, %ntid.y;
	mul.lo.s32 	%r3, %r48, %r49;
	mov.u32 	%r4, %tid.y;
	mul.lo.s32 	%r50, %r45, %r3;
	cvt.u64.u32 	%rd3, %r50;
	setp.lt.s32 	%p1, %r45, 1;
	mov.f32 	%f67, 0f00000000;
	@%p1 bra 	$L__BB0_12;
	mul.lo.s32 	%r5, %r45, %r4;
	and.b32  	%r6, %r45, 7;
	setp.lt.u32 	%p2, %r45, 8;
	mov.f32 	%f67, 0f00000000;
	mov.b32 	%r91, 0;
	@%p2 bra 	$L__BB0_4;
	and.b32  	%r52, %r45, 2147483640;
	neg.s32 	%r89, %r52;
	add.s32 	%r88, %r2, %r44;
	shl.b32 	%r9, %r44, 3;
	shl.b32 	%r53, %r44, 1;
	add.s32 	%r87, %r2, %r53;
	mad.lo.s32 	%r86, %r44, 3, %r2;
	shl.b32 	%r54, %r44, 2;
	add.s32 	%r85, %r2, %r54;
	mad.lo.s32 	%r84, %r44, 5, %r2;
	mad.lo.s32 	%r83, %r44, 6, %r2;
	mad.lo.s32 	%r82, %r44, 7, %r2;
	add.s32 	%r80, %r5, 3;
	mov.f32 	%f67, 0f00000000;
	cvt.u64.u32 	%rd13, %r1;
	mov.u32 	%r81, %r2;
$L__BB0_3:
	.pragma "nounroll";
	and.b32  	%r91, %r45, 2147483640;
	add.s32 	%r55, %r80, -3;
	cvt.u64.u32 	%rd8, %r55;
	add.s64 	%rd9, %rd8, %rd3;
	shl.b64 	%rd10, %rd9, 2;
	add.s64 	%rd11, %rd2, %rd10;
	ld.global.f32 	%f17, [%rd11];
	cvt.u64.u32 	%rd12, %r81;
	add.s64 	%rd14, %rd12, %rd13;
	shl.b64 	%rd15, %rd14, 2;
	add.s64 	%rd16, %rd1, %rd15;
	ld.global.f32 	%f18, [%rd16];
	fma.rn.f32 	%f19, %f17, %f18, %f67;
	add.s32 	%r56, %r80, -2;
	cvt.u64.u32 	%rd17, %r56;
	add.s64 	%rd18, %rd17, %rd3;
	shl.b64 	%rd19, %rd18, 2;
	add.s64 	%rd20, %rd2, %rd19;
	ld.global.f32 	%f20, [%rd20];
	cvt.u64.u32 	%rd21, %r88;
	add.s64 	%rd22, %rd21, %rd13;
	shl.b64 	%rd23, %rd22, 2;
	add.s64 	%rd24, %rd1, %rd23;
	ld.global.f32 	%f21, [%rd24];
	fma.rn.f32 	%f22, %f20, %f21, %f19;
	add.s32 	%r57, %r80, -1;
	cvt.u64.u32 	%rd25, %r57;
	add.s64 	%rd26, %rd25, %rd3;
	shl.b64 	%rd27, %rd26, 2;
	add.s64 	%rd28, %rd2, %rd27;
	ld.global.f32 	%f23, [%rd28];
	cvt.u64.u32 	%rd29, %r87;
	add.s64 	%rd30, %rd29, %rd13;
	shl.b64 	%rd31, %rd30, 2;
	add.s64 	%rd32, %rd1, %rd31;
	ld.global.f32 	%f24, [%rd32];
	fma.rn.f32 	%f25, %f23, %f24, %f22;
	add.s32 	%r58, %r80, 4;
	cvt.u64.u32 	%rd33, %r80;
	add.s64 	%rd34, %rd33, %rd3;
	shl.b64 	%rd35, %rd34, 2;
	add.s64 	%rd36, %rd2, %rd35;
	ld.global.f32 	%f26, [%rd36];
	cvt.u64.u32 	%rd37, %r86;
	add.s64 	%rd38, %rd37, %rd13;
	shl.b64 	%rd39, %rd38, 2;
	add.s64 	%rd40, %rd1, %rd39;
	ld.global.f32 	%f27, [%rd40];
	fma.rn.f32 	%f28, %f26, %f27, %f25;
	add.s32 	%r59, %r80, 1;
	cvt.u64.u32 	%rd41, %r59;
	add.s64 	%rd42, %rd41, %rd3;
	shl.b64 	%rd43, %rd42, 2;
	add.s64 	%rd44, %rd2, %rd43;
	ld.global.f32 	%f29, [%rd44];
	cvt.u64.u32 	%rd45, %r85;
	add.s64 	%rd46, %rd45, %rd13;
	shl.b64 	%rd47, %rd46, 2;
	add.s64 	%rd48, %rd1, %rd47;
	ld.global.f32 	%f30, [%rd48];
	fma.rn.f32 	%f31, %f29, %f30, %f28;
	add.s32 	%r60, %r80, 2;
	cvt.u64.u32 	%rd49, %r60;
	add.s64 	%rd50, %rd49, %rd3;
	shl.b64 	%rd51, %rd50, 2;
	add.s64 	%rd52, %rd2, %rd51;
	ld.global.f32 	%f32, [%rd52];
	cvt.u64.u32 	%rd53, %r84;
	add.s64 	%rd54, %rd53, %rd13;
	shl.b64 	%rd55, %rd54, 2;
	add.s64 	%rd56, %rd1, %rd55;
	ld.global.f32 	%f33, [%rd56];
	fma.rn.f32 	%f34, %f32, %f33, %f31;
	add.s32 	%r61, %r80, 3;
	cvt.u64.u32 	%rd57, %r61;
	add.s64 	%rd58, %rd57, %rd3;
	shl.b64 	%rd59, %rd58, 2;
	add.s64 	%rd60, %rd2, %rd59;
	ld.global.f32 	%f35, [%rd60];
	cvt.u64.u32 	%rd61, %r83;
	add.s64 	%rd62, %rd61, %rd13;
	shl.b64 	%rd63, %rd62, 2;
	add.s64 	%rd64, %rd1, %rd63;
	ld.global.f32 	%f36, [%rd64];
	fma.rn.f32 	%f37, %f35, %f36, %f34;
	cvt.u64.u32 	%rd65, %r58;
	add.s64 	%rd66, %rd65, %rd3;
	shl.b64 	%rd67, %rd66, 2;
	add.s64 	%rd68, %rd2, %rd67;
	ld.global.f32 	%f38, [%rd68];
	cvt.u64.u32 	%rd69, %r82;
	add.s64 	%rd70, %rd69, %rd13;
	shl.b64 	%rd71, %rd70, 2;
	add.s64 	%rd72, %rd1, %rd71;
	ld.global.f32 	%f39, [%rd72];
	fma.rn.f32 	%f67, %f38, %f39, %f37;
	add.s32 	%r89, %r89, 8;
	add.s32 	%r88, %r88, %r9;
	add.s32 	%r87, %r87, %r9;
	add.s32 	%r86, %r86, %r9;
	add.s32 	%r85, %r85, %r9;
	add.s32 	%r84, %r84, %r9;
	add.s32 	%r83, %r83, %r9;
	add.s32 	%r82, %r82, %r9;
	add.s32 	%r81, %r81, %r9;
	add.s32 	%r80, %r80, 8;
	setp.ne.s32 	%p3, %r89, 0;
	@%p3 bra 	$L__BB0_3;
$L__BB0_4:
	setp.eq.s32 	%p4, %r6, 0;
	@%p4 bra 	$L__BB0_12;
	cvt.u64.u32 	%rd4, %r1;
	and.b32  	%r39, %r45, 3;
	setp.lt.u32 	%p5, %r6, 4;
	@%p5 bra 	$L__BB0_7;
	add.s32 	%r62, %r91, %r5;
	cvt.u64.u32 	%rd73, %r62;
	add.s64 	%rd74, %rd73, %rd3;
	shl.b64 	%rd75, %rd74, 2;
	add.s64 	%rd76, %rd2, %rd75;
	ld.global.f32 	%f41, [%rd76];
	mad.lo.s32 	%r63, %r91, %r44, %r2;
	cvt.u64.u32 	%rd77, %r63;
	add.s64 	%rd78, %rd77, %rd4;
	shl.b64 	%rd79, %rd78, 2;
	add.s64 	%rd80, %rd1, %rd79;
	ld.global.f32 	%f42, [%rd80];
	fma.rn.f32 	%f43, %f41, %f42, %f67;
	add.s32 	%r64, %r62, 1;
	cvt.u64.u32 	%rd81, %r64;
	add.s64 	%rd82, %rd81, %rd3;
	shl.b64 	%rd83, %rd82, 2;
	add.s64 	%rd84, %rd2, %rd83;
	ld.global.f32 	%f44, [%rd84];
	add.s32 	%r65, %r63, %r44;
	cvt.u64.u32 	%rd85, %r65;
	add.s64 	%rd86, %rd85, %rd4;
	shl.b64 	%rd87, %rd86, 2;
	add.s64 	%rd88, %rd1, %rd87;
	ld.global.f32 	%f45, [%rd88];
	fma.rn.f32 	%f46, %f44, %f45, %f43;
	add.s32 	%r66, %r62, 2;
	cvt.u64.u32 	%rd89, %r66;
	add.s64 	%rd90, %rd89, %rd3;
	shl.b64 	%rd91, %rd90, 2;
	add.s64 	%rd92, %rd2, %rd91;
	ld.global.f32 	%f47, [%rd92];
	add.s32 	%r67, %r65, %r44;
	cvt.u64.u32 	%rd93, %r67;
	add.s64 	%rd94, %rd93, %rd4;
	shl.b64 	%rd95, %rd94, 2;
	add.s64 	%rd96, %rd1, %rd95;
	ld.global.f32 	%f48, [%rd96];
	fma.rn.f32 	%f49, %f47, %f48, %f46;
	add.s32 	%r68, %r62, 3;
	cvt.u64.u32 	%rd97, %r68;
	add.s64 	%rd98, %rd97, %rd3;
	shl.b64 	%rd99, %rd98, 2;
	add.s64 	%rd100, %rd2, %rd99;
	ld.global.f32 	%f50, [%rd100];
	add.s32 	%r69, %r67, %r44;
	cvt.u64.u32 	%rd101, %r69;
	add.s64 	%rd102, %rd101, %rd4;
	shl.b64 	%rd103, %rd102, 2;
	add.s64 	%rd104, %rd1, %rd103;
	ld.global.f32 	%f51, [%rd104];
	fma.rn.f32 	%f67, %f50, %f51, %f49;
	add.s32 	%r91, %r91, 4;
$L__BB0_7:
	setp.eq.s32 	%p6, %r39, 0;
	@%p6 bra 	$L__BB0_12;
	setp.eq.s32 	%p7, %r39, 1;
	@%p7 bra 	$L__BB0_10;
	add.s32 	%r70, %r91, %r5;
	cvt.u64.u32 	%rd105, %r70;
	add.s64 	%rd106, %rd105, %rd3;
	shl.b64 	%rd107, %rd106, 2;
	add.s64 	%rd108, %rd2, %rd107;
	ld.global.f32 	%f53, [%rd108];
	mad.lo.s32 	%r71, %r91, %r44, %r2;
	cvt.u64.u32 	%rd109, %r71;
	add.s64 	%rd110, %rd109, %rd4;
	shl.b64 	%rd111, %rd110, 2;
	add.s64 	%rd112, %rd1, %rd111;
	ld.global.f32 	%f54, [%rd112];
	fma.rn.f32 	%f55, %f53, %f54, %f67;
	add.s32 	%r72, %r70, 1;
	cvt.u64.u32 	%rd113, %r72;
	add.s64 	%rd114, %rd113, %rd3;
	shl.b64 	%rd115, %rd114, 2;
	add.s64 	%rd116, %rd2, %rd115;
	ld.global.f32 	%f56, [%rd116];
	add.s32 	%r73, %r71, %r44;
	cvt.u64.u32 	%rd117, %r73;
	add.s64 	%rd118, %rd117, %rd4;
	shl.b64 	%rd119, %rd118, 2;
	add.s64 	%rd120, %rd1, %rd119;
	ld.global.f32 	%f57, [%rd120];
	fma.rn.f32 	%f67, %f56, %f57, %f55;
	add.s32 	%r91, %r91, 2;
$L__BB0_10:
	and.b32  	%r74, %r45, 1;
	setp.eq.b32 	%p8, %r74, 1;
	not.pred 	%p9, %p8;
	@%p9 bra 	$L__BB0_12;
	add.s32 	%r75, %r91, %r5;
	cvt.u64.u32 	%rd121, %r75;
	add.s64 	%rd122, %rd121, %rd3;
	shl.b64 	%rd123, %rd122, 2;
	add.s64 	%rd124, %rd2, %rd123;
	ld.global.f32 	%f58, [%rd124];
	mad.lo.s32 	%r76, %r91, %r44, %r2;
	cvt.u64.u32 	%rd125, %r76;
	add.s64 	%rd126, %rd125, %rd4;
	shl.b64 	%rd127, %rd126, 2;
	add.s64 	%rd128, %rd1, %rd127;
	ld.global.f32 	%f59, [%rd128];
	fma.rn.f32 	%f67, %f58, %f59, %f67;
$L__BB0_12:
	ld.param.u64 	%rd132, [_Z12sgemm_gpu_v1iiiPfS_S__param_5];
	cvta.to.global.u64 	%rd129, %rd132;
	add.s32 	%r77, %r3, %r4;
	add.s32 	%r78, %r1, %r2;
	mad.lo.s32 	%r79, %r44, %r77, %r78;
	mul.wide.s32 	%rd130, %r79, 4;
	add.s64 	%rd131, %rd129, %rd130;
	st.global.f32 	[%rd131], %f67;
	ret;

}


// ===== COMPILED SASS (sm_100) =====

	.target	sm_100

	.elftype	@"ET_EXEC"


//--------------------- .note.nv.tkinfo           --------------------------
	.section	.note.nv.tkinfo,"",@"SHT_NOTE"
	.sectionflags	@"SHF_NOTE_NV_TKINFO"
	.tkinfo
        /*0018*/ 	.word	0x00000002
        /*0030*/ 	.string	""
        /*0030*/ 	.string	"ptxas"
        /*0030*/ 	.string	"Cuda compilation tools, release 13.0, V13.0.88"
        /*0030*/ 	.string	"Build cuda_13.0.r13.0/compiler.36424714_0"
        /*0030*/ 	.string	"-arch sm_100 -m 64 "



//--------------------- .note.nv.cuinfo           --------------------------
	.section	.note.nv.cuinfo,"",@"SHT_NOTE"
	.sectionflags	@"SHF_NOTE_NV_CUINFO"
        /*0018*/ 	.short	0x0002
        /*001a*/ 	.short	0x0064
        /*001c*/ 	.short	0x0082
	.zero		2


//--------------------- .nv.info                  --------------------------
	.section	.nv.info,"",@"SHT_CUDA_INFO"
	.align	4


	//----- nvinfo : EIATTR_REGCOUNT
	.align		4
        /*0000*/ 	.byte	0x04, 0x2f
        /*0002*/ 	.short	(.L_1 - .L_0)
	.align		4
.L_0:
        /*0004*/ 	.word	index@(_Z12sgemm_gpu_v1iiiPfS_S_)
        /*0008*/ 	.word	0x00000020


	//----- nvinfo : EIATTR_FRAME_SIZE
	.align		4
.L_1:
        /*000c*/ 	.byte	0x04, 0x11
        /*000e*/ 	.short	(.L_3 - .L_2)
	.align		4
.L_2:
        /*0010*/ 	.word	index@(_Z12sgemm_gpu_v1iiiPfS_S_)
        /*0014*/ 	.word	0x00000000


	//----- nvinfo : EIATTR_MIN_STACK_SIZE
	.align		4
.L_3:
        /*0018*/ 	.byte	0x04, 0x12
        /*001a*/ 	.short	(.L_5 - .L_4)
	.align		4
.L_4:
        /*001c*/ 	.word	index@(_Z12sgemm_gpu_v1iiiPfS_S_)
        /*0020*/ 	.word	0x00000000
.L_5:


//--------------------- .nv.compat                --------------------------
	.section	.nv.compat,"",@"SHT_CUDA_COMPAT_INFO"
	.align	4
        /*0000*/ 	.byte	0x02, 0x09, 0x00, 0x00, 0x02, 0x02, 0x01, 0x00, 0x02, 0x05, 0x05, 0x00, 0x03, 0x07, 0x01, 0x01
        /*0010*/ 	.byte	0x02, 0x03, 0x00, 0x00, 0x02, 0x06, 0x01, 0x00, 0x04, 0x0b, 0x08, 0x00, 0x09, 0x00, 0x00, 0x00
        /*0020*/ 	.byte	0x00, 0x00, 0x00, 0x00


//--------------------- .nv.info._Z12sgemm_gpu_v1iiiPfS_S_ --------------------------
	.section	.nv.info._Z12sgemm_gpu_v1iiiPfS_S_,"",@"SHT_CUDA_INFO"
	.sectionflags	@""
	.align	4


	//----- nvinfo : EIATTR_CUDA_API_VERSION
	.align		4
        /*0000*/ 	.byte	0x04, 0x37
        /*0002*/ 	.short	(.L_7 - .L_6)
.L_6:
        /*0004*/ 	.word	0x00000082


	//----- nvinfo : EIATTR_KPARAM_INFO
	.align		4
.L_7:
        /*0008*/ 	.byte	0x04, 0x17
        /*000a*/ 	.short	(.L_9 - .L_8)
.L_8:
        /*000c*/ 	.word	0x00000000
        /*0010*/ 	.short	0x0005
        /*0012*/ 	.short	0x0020
        /*0014*/ 	.byte	0x00, 0xf5, 0x21, 0x00


	//----- nvinfo : EIATTR_KPARAM_INFO
	.align		4
.L_9:
        /*0018*/ 	.byte	0x04, 0x17
        /*001a*/ 	.short	(.L_11 - .L_10)
.L_10:
        /*001c*/ 	.word	0x00000000
        /*0020*/ 	.short	0x0004
        /*0022*/ 	.short	0x0018
        /*0024*/ 	.byte	0x00, 0xf5, 0x21, 0x00


	//----- nvinfo : EIATTR_KPARAM_INFO
	.align		4
.L_11:
        /*0028*/ 	.byte	0x04, 0x17
        /*002a*/ 	.short	(.L_13 - .L_12)
.L_12:
        /*002c*/ 	.word	0x00000000
        /*0030*/ 	.short	0x0003
        /*0032*/ 	.short	0x0010
        /*0034*/ 	.byte	0x00, 0xf5, 0x21, 0x00


	//----- nvinfo : EIATTR_KPARAM_INFO
	.align		4
.L_13:
        /*0038*/ 	.byte	0x04, 0x17
        /*003a*/ 	.short	(.L_15 - .L_14)
.L_14:
        /*003c*/ 	.word	0x00000000
        /*0040*/ 	.short	0x0002
        /*0042*/ 	.short	0x0008
        /*0044*/ 	.byte	0x00, 0xf0, 0x11, 0x00


	//----- nvinfo : EIATTR_KPARAM_INFO
	.align		4
.L_15:
        /*0048*/ 	.byte	0x04, 0x17
        /*004a*/ 	.short	(.L_17 - .L_16)
.L_16:
        /*004c*/ 	.word	0x00000000
        /*0050*/ 	.short	0x0001
        /*0052*/ 	.short	0x0004
        /*0054*/ 	.byte	0x00, 0xf0, 0x11, 0x00


	//----- nvinfo : EIATTR_KPARAM_INFO
	.align		4
.L_17:
        /*0058*/ 	.byte	0x04, 0x17
        /*005a*/ 	.short	(.L_19 - .L_18)
.L_18:
        /*005c*/ 	.word	0x00000000
        /*0060*/ 	.short	0x0000
        /*0062*/ 	.short	0x0000
        /*0064*/ 	.byte	0x00, 0xf0, 0x11, 0x00


	//----- nvinfo : EIATTR_SPARSE_MMA_MASK
	.align		4
.L_19:
        /*0068*/ 	.byte	0x03, 0x50
        /*006a*/ 	.short	0x0000


	//----- nvinfo : EIATTR_MAXREG_COUNT
	.align		4
        /*006c*/ 	.byte	0x03, 0x1b
        /*006e*/ 	.short	0x00ff


	//----- nvinfo : EIATTR_MERCURY_ISA_VERSION
	.align		4
        /*0070*/ 	.byte	0x03, 0x5f
        /*0072*/ 	.short	0x0101


	//----- nvinfo : EIATTR_VRC_CTA_INIT_COUNT
	.align		4
        /*0074*/ 	.byte	0x02, 0x4a
	.zero		1
	.zero		1


	//----- nvinfo : EIATTR_EXIT_INSTR_OFFSETS
	.align		4
        /*0078*/ 	.byte	0x04, 0x1c
        /*007a*/ 	.short	(.L_21 - .L_20)


	//   ....[0]....
.L_20:
        /*007c*/ 	.word	0x00001040


	//----- nvinfo : EIATTR_CBANK_PARAM_SIZE
	.align		4
.L_21:
        /*0080*/ 	.byte	0x03, 0x19
        /*0082*/ 	.short	0x0028


	//----- nvinfo : EIATTR_PARAM_CBANK
	.align		4
        /*0084*/ 	.byte	0x04, 0x0a
        /*0086*/ 	.short	(.L_23 - .L_22)
	.align		4
.L_22:
        /*0088*/ 	.word	index@(.nv.constant0._Z12sgemm_gpu_v1iiiPfS_S_)
        /*008c*/ 	.short	0x0380
        /*008e*/ 	.short	0x0028


	//----- nvinfo : EIATTR_SW_WAR
	.align		4
.L_23:
        /*0090*/ 	.byte	0x04, 0x36
        /*0092*/ 	.short	(.L_25 - .L_24)
.L_24:
        /*0094*/ 	.word	0x00000008
.L_25:


//--------------------- .nv.callgraph             --------------------------
	.section	.nv.callgraph,"",@"SHT_CUDA_CALLGRAPH"
	.align	4
	.sectionentsize	8
	.align		4
        /*0000*/ 	.word	0x00000000
	.align		4
        /*0004*/ 	.word	0xffffffff
	.align		4
        /*0008*/ 	.word	0x00000000
	.align		4
        /*000c*/ 	.word	0xfffffffe
	.align		4
        /*0010*/ 	.word	0x00000000
	.align		4
        /*0014*/ 	.word	0xfffffffd
	.align		4
        /*0018*/ 	.word	0x00000000
	.align		4
        /*001c*/ 	.word	0xfffffffc


//--------------------- .text._Z12sgemm_gpu_v1iiiPfS_S_ --------------------------
	.section	.text._Z12sgemm_gpu_v1iiiPfS_S_,"ax",@progbits
	.align	128
        .global         _Z12sgemm_gpu_v1iiiPfS_S_
        .type           _Z12sgemm_gpu_v1iiiPfS_S_,@function
        .size           _Z12sgemm_gpu_v1iiiPfS_S_,(.L_x_6 - _Z12sgemm_gpu_v1iiiPfS_S_)
        .other          _Z12sgemm_gpu_v1iiiPfS_S_,@"STO_CUDA_ENTRY STV_DEFAULT"
_Z12sgemm_gpu_v1iiiPfS_S_:
.text._Z12sgemm_gpu_v1iiiPfS_S_:
[----:B------:R-:W-:Y:S08]  /*0000*/  LDC R1, c[0x0][0x37c] ;  /* 0x0000df00ff017b82 */ /* 0x000ff00000000800 */
[----:B------:R-:W0:Y:S01]  /*0010*/  LDC R0, c[0x0][0x388] ;  /* 0x0000e200ff007b82 */ /* 0x000e220000000800 */
[----:B------:R-:W1:Y:S01]  /*0020*/  LDCU UR5, c[0x0][0x360] ;  /* 0x00006c00ff0577ac */ /* 0x000e620008000800 */
[----:B------:R-:W2:Y:S01]  /*0030*/  S2R R2, SR_TID.X ;  /* 0x0000000000027919 */ /* 0x000ea20000002100 */
[----:B------:R-:W-:Y:S01]  /*0040*/  IMAD.MOV.U32 R27, RZ, RZ, RZ ;  /* 0x000000ffff1b7224 */ /* 0x000fe200078e00ff */
[----:B------:R-:W3:Y:S01]  /*0050*/  LDCU UR7, c[0x0][0x364] ;  /* 0x00006c80ff0777ac */ /* 0x000ee20008000800 */
[----:B------:R-:W4:Y:S03]  /*0060*/  S2R R3, SR_TID.Y ;  /* 0x0000000000037919 */ /* 0x000f260000002200 */
[----:B------:R-:W1:Y:S01]  /*0070*/  S2UR UR4, SR_CTAID.X ;  /* 0x00000000000479c3 */ /* 0x000e620000002500 */
[----:B------:R-:W0:Y:S07]  /*0080*/  LDCU.64 UR8, c[0x0][0x358] ;  /* 0x00006b00ff0877ac */ /* 0x000e2e0008000a00 */
[----:B------:R-:W3:Y:S01]  /*0090*/  S2UR UR6, SR_CTAID.Y ;  /* 0x00000000000679c3 */ /* 0x000ee20000002600 */
[----:B0-----:R-:W-:Y:S01]  /*00a0*/  ISETP.GE.AND P0, PT, R0, 0x1, PT ;  /* 0x000000010000780c */ /* 0x001fe20003f06270 */
[----:B-1----:R-:W-:-:S02]  /*00b0*/  UIMAD UR4, UR4, UR5, URZ ;  /* 0x00000005040472a4 */ /* 0x002fc4000f8e02ff */
[----:B---3--:R-:W-:-:S10]  /*00c0*/  UIMAD UR5, UR6, UR7, URZ ;  /* 0x00000007060572a4 */ /* 0x008fd4000f8e02ff */
[----:B--2-4-:R-:W-:Y:S05]  /*00d0*/  @!P0 BRA `(.L_x_0) ;  /* 0x0000000c00bc8947 */ /* 0x014fea0003800000 */
[C---:B------:R-:W-:Y:S01]  /*00e0*/  ISETP.GE.U32.AND P0, PT, R0.reuse, 0x8, PT ;  /* 0x000000080000780c */ /* 0x040fe20003f06070 */
[----:B------:R-:W-:Y:S02]  /*00f0*/  IMAD R5, R0, UR5, RZ ;  /* 0x0000000500057c24 */ /* 0x000fe4000f8e02ff */
[----:B------:R-:W-:Y:S02]  /*0100*/  IMAD.MOV.U32 R27, RZ, RZ, RZ ;  /* 0x000000ffff1b7224 */ /* 0x000fe400078e00ff */
[----:B------:R-:W-:-:S08]  /*0110*/  IMAD.MOV.U32 R17, RZ, RZ, RZ ;  /* 0x000000ffff117224 */ /* 0x000fd000078e00ff */
[----:B------:R-:W-:Y:S05]  /*0120*/  @!P0 BRA `(.L_x_1) ;  /* 0x0000000400e88947 */ /* 0x000fea0003800000 */
[----:B------:R-:W0:Y:S01]  /*0130*/  LDC R7, c[0x0][0x384] ;  /* 0x0000e100ff077b82 */ /* 0x000e220000000800 */
[----:B------:R-:W-:Y:S01]  /*0140*/  LOP3.LUT R6, R0, 0x7ffffff8, RZ, 0xc0, !PT ;  /* 0x7ffffff800067812 */ /* 0x000fe200078ec0ff */
[----:B------:R-:W-:Y:S01]  /*0150*/  IMAD R10, R3, R0, 0x3 ;  /* 0x00000003030a7424 */ /* 0x000fe200078e0200 */
[----:B------:R-:W1:Y:S01]  /*0160*/  LDCU.128 UR12, c[0x0][0x390] ;  /* 0x00007200ff0c77ac */ /* 0x000e620008000c00 */
[----:B------:R-:W-:Y:S02]  /*0170*/  IMAD.MOV.U32 R27, RZ, RZ, RZ ;  /* 0x000000ffff1b7224 */ /* 0x000fe400078e00ff */
[----:B------:R-:W-:Y:S02]  /*0180*/  IMAD.MOV.U32 R8, RZ, RZ, R2 ;  /* 0x000000ffff087224 */ /* 0x000fe400078e0002 */
[----:B------:R-:W-:Y:S02]  /*0190*/  IMAD.MOV R9, RZ, RZ, -R6 ;  /* 0x000000ffff097224 */ /* 0x000fe400078e0a06 */
[----:B0-----:R-:W-:-:S02]  /*01a0*/  IMAD.IADD R12, R2, 0x1, R7 ;  /* 0x00000001020c7824 */ /* 0x001fc400078e0207 */
[C-C-:B------:R-:W-:Y:S02]  /*01b0*/  IMAD R4, R7.reuse, 0x2, R2.reuse ;  /* 0x0000000207047824 */ /* 0x140fe400078e0202 */
[C-C-:B------:R-:W-:Y:S02]  /*01c0*/  IMAD R14, R7.reuse, 0x3, R2.reuse ;  /* 0x00000003070e7824 */ /* 0x140fe400078e0202 */
[C-C-:B------:R-:W-:Y:S02]  /*01d0*/  IMAD R24, R7.reuse, 0x4, R2.reuse ;  /* 0x0000000407187824 */ /* 0x140fe400078e0202 */
[C-C-:B------:R-:W-:Y:S02]  /*01e0*/  IMAD R26, R7.reuse, 0x5, R2.reuse ;  /* 0x00000005071a7824 */ /* 0x140fe400078e0202 */
[C-C-:B------:R-:W-:Y:S02]  /*01f0*/  IMAD R28, R7.reuse, 0x6, R2.reuse ;  /* 0x00000006071c7824 */ /* 0x140fe400078e0202 */
[----:B-1----:R-:W-:-:S07]  /*0200*/  IMAD R11, R7, 0x7, R2 ;  /* 0x00000007070b7824 */ /* 0x002fce00078e0202 */
.L_x_2:
[----:B------:R-:W-:Y:S01]  /*0210*/  VIADD R16, R10, 0xfffffffd ;  /* 0xfffffffd0a107836 */ /* 0x000fe20000000000 */
[----:B------:R-:W-:-:S04]  /*0220*/  IADD3 R13, P1, PT, R8, UR4, RZ ;  /* 0x00000004080d7c10 */ /* 0x000fc8000ff3e0ff */
[----:B------:R-:W-:Y:S01]  /*0230*/  IADD3 R15, P0, PT, R5, R16, RZ ;  /* 0x00000010050f7210 */ /* 0x000fe20007f1e0ff */
[----:B------:R-:W-:Y:S01]  /*0240*/  IMAD.X R16, RZ, RZ, RZ, P1 ;  /* 0x000000ffff107224 */ /* 0x000fe200008e06ff */
[----:B------:R-:W-:-:S03]  /*0250*/  LEA R22, P1, R13, UR14, 0x2 ;  /* 0x0000000e0d167c11 */ /* 0x000fc6000f8210ff */
[----:B------:R-:W-:Y:S01]  /*0260*/  IMAD.X R18, RZ, RZ, RZ, P0 ;  /* 0x000000ffff127224 */ /* 0x000fe200000e06ff */
[----:B------:R-:W-:Y:S02]  /*0270*/  LEA R20, P0, R15, UR12, 0x2 ;  /* 0x0000000c0f147c11 */ /* 0x000fe4000f8010ff */
[----:B------:R-:W-:Y:S02]  /*0280*/  LEA.HI.X R23, R13, UR15, R16, 0x2, P1 ;  /* 0x0000000f0d177c11 */ /* 0x000fe400088f1410 */
[----:B------:R-:W-:Y:S01]  /*0290*/  LEA.HI.X R21, R15, UR13, R18, 0x2, P0 ;  /* 0x0000000d0f157c11 */ /* 0x000fe200080f1412 */
[----:B------:R-:W-:Y:S02]  /*02a0*/  VIADD R16, R10, 0xfffffffe ;  /* 0xfffffffe0a107836 */ /* 0x000fe40000000000 */
[----:B------:R-:W2:Y:S01]  /*02b0*/  LDG.E R15, desc[UR8][R22.64] ;  /* 0x00000008160f7981 */ /* 0x000ea2000c1e1900 */
[----:B------:R-:W-:-:S03]  /*02c0*/  IADD3 R13, P1, PT, R12, UR4, RZ ;  /* 0x000000040c0d7c10 */ /* 0x000fc6000ff3e0ff */
[----:B------:R0:W2:Y:S01]  /*02d0*/  LDG.E R29, desc[UR8][R20.64] ;  /* 0x00000008141d7981 */ /* 0x0000a2000c1e1900 */
[----:B------:R-:W-:Y:S01]  /*02e0*/  IADD3 R19, P0, PT, R5, R16, RZ ;  /* 0x0000001005137210 */ /* 0x000fe20007f1e0ff */
[----:B------:R-:W-:Y:S01]  /*02f0*/  IMAD.X R17, RZ, RZ, RZ, P1 ;  /* 0x000000ffff117224 */ /* 0x000fe200008e06ff */
[----:B------:R-:W-:-:S03]  /*0300*/  LEA R16, P1, R13, UR14, 0x2 ;  /* 0x0000000e0d107c11 */ /* 0x000fc6000f8210ff */
[----:B------:R-:W-:Y:S01]  /*0310*/  IMAD.X R25, RZ, RZ, RZ, P0 ;  /* 0x000000ffff197224 */ /* 0x000fe200000e06ff */
[----:B------:R-:W-:Y:S02]  /*0320*/  LEA R18, P0, R19, UR12, 0x2 ;  /* 0x0000000c13127c11 */ /* 0x000fe4000f8010ff */
[----:B------:R-:W-:Y:S02]  /*0330*/  LEA.HI.X R17, R13, UR15, R17, 0x2, P1 ;  /* 0x0000000f0d117c11 */ /* 0x000fe400088f1411 */
[----:B------:R-:W-:-:S03]  /*0340*/  LEA.HI.X R19, R19, UR13, R25, 0x2, P0 ;  /* 0x0000000d13137c11 */ /* 0x000fc600080f1419 */
[----:B------:R1:W3:Y:S04]  /*0350*/  LDG.E R13, desc[UR8][R16.64] ;  /* 0x00000008100d7981 */ /* 0x0002e8000c1e1900 */
[----:B------:R4:W3:Y:S01]  /*0360*/  LDG.E R25, desc[UR8][R18.64] ;  /* 0x0000000812197981 */ /* 0x0008e2000c1e1900 */
[----:B0-----:R-:W-:Y:S01]  /*0370*/  VIADD R20, R10, 0xffffffff ;  /* 0xffffffff0a147836 */ /* 0x001fe20000000000 */
[----:B------:R-:W-:-:S04]  /*0380*/  IADD3 R23, P1, PT, R4, UR4, RZ ;  /* 0x0000000404177c10 */ /* 0x000fc8000ff3e0ff */
[----:B------:R-:W-:Y:S01]  /*0390*/  IADD3 R21, P0, PT, R5, R20, RZ ;  /* 0x0000001405157210 */ /* 0x000fe20007f1e0ff */
[----:B-1----:R-:W-:-:S04]  /*03a0*/  IMAD.X R16, RZ, RZ, RZ, P1 ;  /* 0x000000ffff107224 */ /* 0x002fc800008e06ff */
[----:B------:R-:W-:Y:S01]  /*03b0*/  IMAD.X R22, RZ, RZ, RZ, P0 ;  /* 0x000000ffff167224 */ /* 0x000fe200000e06ff */
[----:B------:R-:W-:-:S04]  /*03c0*/  LEA R20, P0, R21, UR12, 0x2 ;  /* 0x0000000c15147c11 */ /* 0x000fc8000f8010ff */
[----:B------:R-:W-:Y:S02]  /*03d0*/  LEA.HI.X R21, R21, UR13, R22, 0x2, P0 ;  /* 0x0000000d15157c11 */ /* 0x000fe400080f1416 */
[----:B------:R-:W-:-:S04]  /*03e0*/  LEA R22, P0, R23, UR14, 0x2 ;  /* 0x0000000e17167c11 */ /* 0x000fc8000f8010ff */
[----:B------:R-:W-:Y:S02]  /*03f0*/  LEA.HI.X R23, R23, UR15, R16, 0x2, P0 ;  /* 0x0000000f17177c11 */ /* 0x000fe400080f1410 */
[----:B------:R-:W-:-:S03]  /*0400*/  IADD3 R17, P0, PT, R5, R10, RZ ;  /* 0x0000000a05117210 */ /* 0x000fc60007f1e0ff */
[----:B------:R-:W5:Y:S02]  /*0410*/  LDG.E R22, desc[UR8][R22.64] ;  /* 0x0000000816167981 */ /* 0x000f64000c1e1900 */
[----:B----4-:R-:W-:Y:S01]  /*0420*/  IMAD.X R18, RZ, RZ, RZ, P0 ;  /* 0x000000ffff127224 */ /* 0x010fe200000e06ff */
[C---:B------:R-:W-:Y:S01]  /*0430*/  LEA R16, P0, R17.reuse, UR12, 0x2 ;  /* 0x0000000c11107c11 */ /* 0x040fe2000f8010ff */
[----:B------:R0:W5:Y:S03]  /*0440*/  LDG.E R23, desc[UR8][R20.64] ;  /* 0x0000000814177981 */ /* 0x000166000c1e1900 */
[----:B------:R-:W-:Y:S01]  /*0450*/  LEA.HI.X R17, R17, UR13, R18, 0x2, P0 ;  /* 0x0000000d11117c11 */ /* 0x000fe200080f1412 */
[----:B0-----:R-:W-:Y:S02]  /*0460*/  VIADD R20, R10, 0x1 ;  /* 0x000000010a147836 */ /* 0x001fe40000000000 */
[----:B--2---:R-:W-:Y:S01]  /*0470*/  FFMA R29, R29, R15, R27 ;  /* 0x0000000f1d1d7223 */ /* 0x004fe2000000001b */
[----:B------:R-:W-:-:S04]  /*0480*/  IADD3 R15, P1, PT, R14, UR4, RZ ;  /* 0x000000040e0f7c10 */ /* 0x000fc8000ff3e0ff */
[----:B------:R-:W-:Y:S01]  /*0490*/  LEA R18, P0, R15, UR14, 0x2 ;  /* 0x0000000e0f127c11 */ /* 0x000fe2000f8010ff */
[----:B------:R-:W-:-:S05]  /*04a0*/  IMAD.X R19, RZ, RZ, RZ, P1 ;  /* 0x000000ffff137224 */ /* 0x000fca00008e06ff */
[----:B------:R-:W-:Y:S02]  /*04b0*/  LEA.HI.X R19, R15, UR15, R19, 0x2, P0 ;  /* 0x0000000f0f137c11 */ /* 0x000fe400080f1413 */
[----:B------:R-:W-:Y:S01]  /*04c0*/  IADD3 R20, P0, PT, R5, R20, RZ ;  /* 0x0000001405147210 */ /* 0x000fe20007f1e0ff */
[----:B------:R0:W2:Y:S04]  /*04d0*/  LDG.E R15, desc[UR8][R16.64] ;  /* 0x00000008100f7981 */ /* 0x0000a8000c1e1900 */
[----:B------:R1:W2:Y:S01]  /*04e0*/  LDG.E R27, desc[UR8][R18.64] ;  /* 0x00000008121b7981 */ /* 0x0002a2000c1e1900 */
[----:B---3--:R-:W-:Y:S01]  /*04f0*/  FFMA R25, R25, R13, R29 ;  /* 0x0000000d19197223 */ /* 0x008fe2000000001d */
[----:B------:R-:W-:Y:S01]  /*0500*/  IMAD.X R21, RZ, RZ, RZ, P0 ;  /* 0x000000ffff157224 */ /* 0x000fe200000e06ff */
[----:B------:R-:W-:-:S02]  /*0510*/  IADD3 R13, P1, PT, R24, UR4, RZ ;  /* 0x00000004180d7c10 */ /* 0x000fc4000ff3e0ff */
[----:B0-----:R-:W-:-:S04]  /*0520*/  LEA R16, P0, R20, UR12, 0x2 ;  /* 0x0000000c14107c11 */ /* 0x001fc8000f8010ff */
[----:B------:R-:W-:Y:S01]  /*0530*/  LEA.HI.X R17, R20, UR13, R21, 0x2, P0 ;  /* 0x0000000d14117c11 */ /* 0x000fe200080f1415 */
[----:B------:R-:W-:Y:S01]  /*0540*/  IMAD.X R21, RZ, RZ, RZ, P1 ;  /* 0x000000ffff157224 */ /* 0x000fe200008e06ff */
[----:B------:R-:W-:-:S04]  /*0550*/  LEA R20, P0, R13, UR14, 0x2 ;  /* 0x0000000e0d147c11 */ /* 0x000fc8000f8010ff */
[----:B------:R-:W-:Y:S02]  /*0560*/  LEA.HI.X R21, R13, UR15, R21, 0x2, P0 ;  /* 0x0000000f0d157c11 */ /* 0x000fe400080f1415 */
[----:B------:R0:W3:Y:S04]  /*0570*/  LDG.E R13, desc[UR8][R16.64] ;  /* 0x00000008100d7981 */ /* 0x0000e8000c1e1900 */
[----:B------:R4:W3:Y:S01]  /*0580*/  LDG.E R20, desc[UR8][R20.64] ;  /* 0x0000000814147981 */ /* 0x0008e2000c1e1900 */
[----:B-1----:R-:W-:-:S05]  /*0590*/  VIADD R18, R10, 0x2 ;  /* 0x000000020a127836 */ /* 0x002fca0000000000 */
[----:B------:R-:W-:Y:S02]  /*05a0*/  IADD3 R18, P0, PT, R5, R18, RZ ;  /* 0x0000001205127210 */ /* 0x000fe40007f1e0ff */
[----:B------:R-:W-:Y:S01]  /*05b0*/  IADD3 R19, P1, PT, R26, UR4, RZ ;  /* 0x000000041a137c10 */ /* 0x000fe2000ff3e0ff */
[----:B-----5:R-:W-:Y:S02]  /*05c0*/  FFMA R29, R23, R22, R25 ;  /* 0x00000016171d7223 */ /* 0x020fe40000000019 */
[----:B------:R-:W-:Y:S01]  /*05d0*/  IMAD.X R23, RZ, RZ, RZ, P0 ;  /* 0x000000ffff177224 */ /* 0x000fe200000e06ff */
[----:B------:R-:W-:Y:S01]  /*05e0*/  LEA R22, P0, R18, UR12, 0x2 ;  /* 0x0000000c12167c11 */ /* 0x000fe2000f8010ff */
[----:B------:R-:W-:Y:S02]  /*05f0*/  IMAD.X R25, RZ, RZ, RZ, P1 ;  /* 0x000000ffff197224 */ /* 0x000fe400008e06ff */
[----:B0-----:R-:W-:Y:S01]  /*0600*/  VIADD R16, R10, 0x3 ;  /* 0x000000030a107836 */ /* 0x001fe20000000000 */
[----:B------:R-:W-:-:S02]  /*0610*/  LEA.HI.X R23, R18, UR13, R23, 0x2, P0 ;  /* 0x0000000d12177c11 */ /* 0x000fc400080f1417 */
[C---:B------:R-:W-:Y:S01]  /*0620*/  LEA R18, P0, R19.reuse, UR14, 0x2 ;  /* 0x0000000e13127c11 */ /* 0x040fe2000f8010ff */
[----:B----4-:R-:W-:Y:S02]  /*0630*/  VIADD R21, R10, 0x4 ;  /* 0x000000040a157836 */ /* 0x010fe40000000000 */
[----:B------:R-:W4:Y:S01]  /*0640*/  LDG.E R22, desc[UR8][R22.64] ;  /* 0x0000000816167981 */ /* 0x000f22000c1e1900 */
[----:B------:R-:W-:Y:S02]  /*0650*/  LEA.HI.X R19, R19, UR15, R25, 0x2, P0 ;  /* 0x0000000f13137c11 */ /* 0x000fe400080f1419 */
[----:B------:R-:W-:-:S03]  /*0660*/  IADD3 R16, P0, PT, R5, R16, RZ ;  /* 0x0000001005107210 */ /* 0x000fc60007f1e0ff */
[----:B------:R0:W4:Y:S02]  /*0670*/  LDG.E R25, desc[UR8][R18.64] ;  /* 0x0000000812197981 */ /* 0x000124000c1e1900 */
[----:B------:R-:W-:Y:S01]  /*0680*/  IMAD.X R17, RZ, RZ, RZ, P0 ;  /* 0x000000ffff117224 */ /* 0x000fe200000e06ff */
[----:B0-----:R-:W-:-:S04]  /*0690*/  LEA R18, P0, R16, UR12, 0x2 ;  /* 0x0000000c10127c11 */ /* 0x001fc8000f8010ff */
[----:B------:R-:W-:-:S05]  /*06a0*/  LEA.HI.X R19, R16, UR13, R17, 0x2, P0 ;  /* 0x0000000d10137c11 */ /* 0x000fca00080f1411 */
[----:B------:R-:W5:Y:S01]  /*06b0*/  LDG.E R18, desc[UR8][R18.64] ;  /* 0x0000000812127981 */ /* 0x000f62000c1e1900 */
[----:B--2---:R-:W-:Y:S01]  /*06c0*/  FFMA R27, R15, R27, R29 ;  /* 0x0000001b0f1b7223 */ /* 0x004fe2000000001d */
[----:B------:R-:W-:-:S04]  /*06d0*/  IADD3 R15, P1, PT, R28, UR4, RZ ;  /* 0x000000041c0f7c10 */ /* 0x000fc8000ff3e0ff */
[----:B------:R-:W-:Y:S01]  /*06e0*/  LEA R16, P0, R15, UR14, 0x2 ;  /* 0x0000000e0f107c11 */ /* 0x000fe2000f8010ff */
[----:B------:R-:W-:-:S05]  /*06f0*/  IMAD.X R17, RZ, RZ, RZ, P1 ;  /* 0x000000ffff117224 */ /* 0x000fca00008e06ff */
[----:B------:R-:W-:Y:S02]  /*0700*/  LEA.HI.X R17, R15, UR15, R17, 0x2, P0 ;  /* 0x0000000f0f117c11 */ /* 0x000fe400080f1411 */
[----:B------:R-:W-:Y:S02]  /*0710*/  IADD3 R21, P0, PT, R5, R21, RZ ;  /* 0x0000001505157210 */ /* 0x000fe40007f1e0ff */
[----:B------:R-:W-:Y:S01]  /*0720*/  IADD3 R23, P1, PT, R11, UR4, RZ ;  /* 0x000000040b177c10 */ /* 0x000fe2000ff3e0ff */
[----:B------:R0:W5:Y:S01]  /*0730*/  LDG.E R15, desc[UR8][R16.64] ;  /* 0x00000008100f7981 */ /* 0x000162000c1e1900 */
[----:B---3--:R-:W-:Y:S01]  /*0740*/  FFMA R13, R13, R20, R27 ;  /* 0x000000140d0d7223 */ /* 0x008fe2000000001b */
[----:B------:R-:W-:Y:S01]  /*0750*/  IMAD.X R20, RZ, RZ, RZ, P0 ;  /* 0x000000ffff147224 */ /* 0x000fe200000e06ff */
[----:B0-----:R-:W-:-:S04]  /*0760*/  LEA R16, P0, R21, UR12, 0x2 ;  /* 0x0000000c15107c11 */ /* 0x001fc8000f8010ff */
[----:B------:R-:W-:Y:S01]  /*0770*/  LEA.HI.X R17, R21, UR13, R20, 0x2, P0 ;  /* 0x0000000d15117c11 */ /* 0x000fe200080f1414 */
[----:B------:R-:W-:Y:S01]  /*0780*/  IMAD.X R21, RZ, RZ, RZ, P1 ;  /* 0x000000ffff157224 */ /* 0x000fe200008e06ff */
[----:B------:R-:W-:-:S03]  /*0790*/  LEA R20, P0, R23, UR14, 0x2 ;  /* 0x0000000e17147c11 */ /* 0x000fc6000f8010ff */
[----:B------:R-:W2:Y:S01]  /*07a0*/  LDG.E R16, desc[UR8][R16.64] ;  /* 0x0000000810107981 */ /* 0x000ea2000c1e1900 */
[----:B------:R-:W-:-:S05]  /*07b0*/  LEA.HI.X R21, R23, UR15, R21, 0x2, P0 ;  /* 0x0000000f17157c11 */ /* 0x000fca00080f1415 */
[----:B------:R-:W2:Y:S01]  /*07c0*/  LDG.E R20, desc[UR8][R20.64] ;  /* 0x0000000814147981 */ /* 0x000ea2000c1e1900 */
[----:B------:R-:W-:-:S05]  /*07d0*/  VIADD R9, R9, 0x8 ;  /* 0x0000000809097836 */ /* 0x000fca0000000000 */
[----:B------:R-:W-:Y:S01]  /*07e0*/  ISETP.NE.AND P0, PT, R9, RZ, PT ;  /* 0x000000ff0900720c */ /* 0x000fe20003f05270 */
[----:B----4-:R-:W-:Y:S01]  /*07f0*/  FFMA R13, R22, R25, R13 ;  /* 0x00000019160d7223 */ /* 0x010fe2000000000d */
[C---:B------:R-:W-:Y:S02]  /*0800*/  IMAD R12, R7.reuse, 0x8, R12 ;  /* 0x00000008070c7824 */ /* 0x040fe400078e020c */
[C---:B------:R-:W-:Y:S02]  /*0810*/  IMAD R4, R7.reuse, 0x8, R4 ;  /* 0x0000000807047824 */ /* 0x040fe400078e0204 */
[C---:B------:R-:W-:Y:S02]  /*0820*/  IMAD R14, R7.reuse, 0x8, R14 ;  /* 0x00000008070e7824 */ /* 0x040fe400078e020e */
[C---:B------:R-:W-:Y:S02]  /*0830*/  IMAD R24, R7.reuse, 0x8, R24 ;  /* 0x0000000807187824 */ /* 0x040fe400078e0218 */
[----:B------:R-:W-:-:S02]  /*0840*/  IMAD R26, R7, 0x8, R26 ;  /* 0x00000008071a7824 */ /* 0x000fc400078e021a */
[C---:B------:R-:W-:Y:S02]  /*0850*/  IMAD R28, R7.reuse, 0x8, R28 ;  /* 0x00000008071c7824 */ /* 0x040fe400078e021c */
[C---:B------:R-:W-:Y:S02]  /*0860*/  IMAD R11, R7.reuse, 0x8, R11 ;  /* 0x00000008070b7824 */ /* 0x040fe400078e020b */
[----:B------:R-:W-:Y:S02]  /*0870*/  IMAD R8, R7, 0x8, R8 ;  /* 0x0000000807087824 */ /* 0x000fe400078e0208 */
[----:B------:R-:W-:Y:S02]  /*0880*/  VIADD R10, R10, 0x8 ;  /* 0x000000080a0a7836 */ /* 0x000fe40000000000 */
[----:B-----5:R-:W-:-:S04]  /*0890*/  FFMA R13, R18, R15, R13 ;  /* 0x0000000f120d7223 */ /* 0x020fc8000000000d */
[----:B--2---:R-:W-:Y:S01]  /*08a0*/  FFMA R27, R16, R20, R13 ;  /* 0x00000014101b7223 */ /* 0x004fe2000000000d */
[----:B------:R-:W-:Y:S06]  /*08b0*/  @P0 BRA `(.L_x_2) ;  /* 0xfffffff800540947 */ /* 0x000fec000383ffff */
[----:B------:R-:W-:-:S07]  /*08c0*/  IMAD.MOV.U32 R17, RZ, RZ, R6 ;  /* 0x000000ffff117224 */ /* 0x000fce00078e0006 */
.L_x_1:
[----:B------:R-:W-:-:S04]  /*08d0*/  LOP3.LUT R4, R0, 0x7, RZ, 0xc0, !PT ;  /* 0x0000000700047812 */ /* 0x000fc800078ec0ff */
[----:B------:R-:W-:-:S13]  /*08e0*/  ISETP.NE.AND P0, PT, R4, RZ, PT ;  /* 0x000000ff0400720c */ /* 0x000fda0003f05270 */
[----:B------:R-:W-:Y:S05]  /*08f0*/  @!P0 BRA `(.L_x_0) ;  /* 0x0000000400b48947 */ /* 0x000fea0003800000 */
[----:B------:R-:W-:Y:S02]  /*0900*/  ISETP.GE.U32.AND P1, PT, R4, 0x4, PT ;  /* 0x000000040400780c */ /* 0x000fe40003f26070 */
[----:B------:R-:W-:-:S04]  /*0910*/  LOP3.LUT R16, R0, 0x3, RZ, 0xc0, !PT ;  /* 0x0000000300107812 */ /* 0x000fc800078ec0ff */
[----:B------:R-:W-:-:S07]  /*0920*/  ISETP.NE.AND P0, PT, R16, RZ, PT ;  /* 0x000000ff1000720c */ /* 0x000fce0003f05270 */
[----:B------:R-:W-:Y:S06]  /*0930*/  @!P1 BRA `(.L_x_3) ;  /* 0x0000000000dc9947 */ /* 0x000fec0003800000 */
[----:B------:R-:W0:Y:S01]  /*0940*/  LDCU UR6, c[0x0][0x384] ;  /* 0x00007080ff0677ac */ /* 0x000e220008000800 */
[----:B------:R-:W-:Y:S01]  /*0950*/  IMAD R4, R3, R0, R17 ;  /* 0x0000000003047224 */ /* 0x000fe200078e0211 */
[----:B------:R-:W1:Y:S03]  /*0960*/  LDCU.128 UR12, c[0x0][0x390] ;  /* 0x00007200ff0c77ac */ /* 0x000e660008000c00 */
[----:B------:R-:W-:Y:S01]  /*0970*/  VIADD R10, R4, 0x2 ;  /* 0x00000002040a7836 */ /* 0x000fe20000000000 */
[----:B------:R-:W-:-:S04]  /*0980*/  IADD3 R8, P1, PT, R5, R4, RZ ;  /* 0x0000000405087210 */ /* 0x000fc80007f3e0ff */
[----:B------:R-:W-:Y:S01]  /*0990*/  IADD3 R11, P5, PT, R5, R10, RZ ;  /* 0x0000000a050b7210 */ /* 0x000fe20007fbe0ff */
[----:B------:R-:W-:-:S04]  /*09a0*/  IMAD.X R9, RZ, RZ, RZ, P1 ;  /* 0x000000ffff097224 */ /* 0x000fc800008e06ff */
[----:B------:R-:W-:Y:S02]  /*09b0*/  IMAD.X R14, RZ, RZ, RZ, P5 ;  /* 0x000000ffff0e7224 */ /* 0x000fe400028e06ff */
[----:B0-----:R-:W-:Y:S01]  /*09c0*/  IMAD R6, R17, UR6, R2 ;  /* 0x0000000611067c24 */ /* 0x001fe2000f8e0202 */
[----:B-1----:R-:W-:-:S04]  /*09d0*/  LEA R20, P1, R8, UR12, 0x2 ;  /* 0x0000000c08147c11 */ /* 0x002fc8000f8210ff */
[----:B------:R-:W-:Y:S02]  /*09e0*/  IADD3 R7, P2, PT, R6, UR4, RZ ;  /* 0x0000000406077c10 */ /* 0x000fe4000ff5e0ff */
[----:B------:R-:W-:Y:S01]  /*09f0*/  LEA.HI.X R21, R8, UR13, R9, 0x2, P1 ;  /* 0x0000000d08157c11 */ /* 0x000fe200088f1409 */
[C---:B------:R-:W-:Y:S01]  /*0a00*/  VIADD R8, R4.reuse, 0x1 ;  /* 0x0000000104087836 */ /* 0x040fe20000000000 */
[----:B------:R-:W-:Y:S01]  /*0a10*/  LEA R18, P1, R7, UR14, 0x2 ;  /* 0x0000000e07127c11 */ /* 0x000fe2000f8210ff */
[----:B------:R-:W-:Y:S01]  /*0a20*/  IMAD.X R12, RZ, RZ, RZ, P2 ;  /* 0x000000ffff0c7224 */ /* 0x000fe200010e06ff */
[----:B------:R-:W-:Y:S01]  /*0a30*/  LEA R10, P2, R11, UR12, 0x2 ;  /* 0x0000000c0b0a7c11 */ /* 0x000fe2000f8410ff */
[----:B------:R-:W-:Y:S01]  /*0a40*/  VIADD R4, R4, 0x3 ;  /* 0x0000000304047836 */ /* 0x000fe20000000000 */
[----:B------:R-:W-:Y:S01]  /*0a50*/  IADD3 R13, P4, PT, R5, R8, RZ ;  /* 0x00000008050d7210 */ /* 0x000fe20007f9e0ff */
[----:B------:R0:W2:Y:S01]  /*0a60*/  LDG.E R20, desc[UR8][R20.64] ;  /* 0x0000000814147981 */ /* 0x0000a2000c1e1900 */
[----:B------:R-:W-:Y:S01]  /*0a70*/  LEA.HI.X R19, R7, UR15, R12, 0x2, P1 ;  /* 0x0000000f07137c11 */ /* 0x000fe200088f140c */
[----:B------:R-:W-:Y:S01]  /*0a80*/  VIADD R7, R6, UR6 ;  /* 0x0000000606077c36 */ /* 0x000fe20008000000 */
[----:B------:R-:W-:Y:S01]  /*0a90*/  IADD3 R9, P6, PT, R5, R4, RZ ;  /* 0x0000000405097210 */ /* 0x000fe20007fde0ff */
[----:B------:R-:W-:Y:S01]  /*0aa0*/  IMAD.X R22, RZ, RZ, RZ, P4 ;  /* 0x000000ffff167224 */ /* 0x000fe200020e06ff */
[----:B------:R-:W-:Y:S01]  /*0ab0*/  LEA R12, P1, R13, UR12, 0x2 ;  /* 0x0000000c0d0c7c11 */ /* 0x000fe2000f8210ff */
[----:B------:R-:W2:Y:S01]  /*0ac0*/  LDG.E R18, desc[UR8][R18.64] ;  /* 0x0000000812127981 */ /* 0x000ea2000c1e1900 */
[----:B------:R-:W-:Y:S01]  /*0ad0*/  IADD3 R4, P4, PT, R7, UR4, RZ ;  /* 0x0000000407047c10 */ /* 0x000fe2000ff9e0ff */
[----:B------:R-:W-:Y:S01]  /*0ae0*/  IMAD.X R6, RZ, RZ, RZ, P6 ;  /* 0x000000ffff067224 */ /* 0x000fe200030e06ff */
[----:B------:R-:W-:-:S02]  /*0af0*/  LEA R8, P3, R9, UR12, 0x2 ;  /* 0x0000000c09087c11 */ /* 0x000fc4000f8610ff */
[----:B------:R-:W-:Y:S01]  /*0b00*/  LEA.HI.X R13, R13, UR13, R22, 0x2, P1 ;  /* 0x0000000d0d0d7c11 */ /* 0x000fe200088f1416 */
[----:B------:R-:W-:Y:S01]  /*0b10*/  IMAD.X R15, RZ, RZ, RZ, P4 ;  /* 0x000000ffff0f7224 */ /* 0x000fe200020e06ff */
[----:B------:R-:W-:Y:S01]  /*0b20*/  LEA.HI.X R11, R11, UR13, R14, 0x2, P2 ;  /* 0x0000000d0b0b7c11 */ /* 0x000fe200090f140e */
[----:B------:R-:W-:Y:S01]  /*0b30*/  VIADD R14, R7, UR6 ;  /* 0x00000006070e7c36 */ /* 0x000fe20008000000 */
[----:B------:R-:W-:Y:S01]  /*0b40*/  LEA.HI.X R9, R9, UR13, R6, 0x2, P3 ;  /* 0x0000000d09097c11 */ /* 0x000fe200098f1406 */
[----:B------:R-:W3:Y:S01]  /*0b50*/  LDG.E R12, desc[UR8][R12.64] ;  /* 0x000000080c0c7981 */ /* 0x000ee2000c1e1900 */
[----:B------:R-:W-:-:S03]  /*0b60*/  LEA R6, P1, R4, UR14, 0x2 ;  /* 0x0000000e04067c11 */ /* 0x000fc6000f8210ff */
[----:B------:R-:W4:Y:S01]  /*0b70*/  LDG.E R11, desc[UR8][R10.64] ;  /* 0x000000080a0b7981 */ /* 0x000f22000c1e1900 */
[----:B------:R-:W-:Y:S01]  /*0b80*/  LEA.HI.X R7, R4, UR15, R15, 0x2, P1 ;  /* 0x0000000f04077c11 */ /* 0x000fe200088f140f */
[C---:B------:R-:W-:Y:S01]  /*0b90*/  VIADD R4, R14.reuse, UR6 ;  /* 0x000000060e047c36 */ /* 0x040fe20008000000 */
[----:B------:R-:W-:Y:S01]  /*0ba0*/  IADD3 R15, P1, PT, R14, UR4, RZ ;  /* 0x000000040e0f7c10 */ /* 0x000fe2000ff3e0ff */
[----:B------:R-:W5:Y:S03]  /*0bb0*/  LDG.E R9, desc[UR8][R8.64] ;  /* 0x0000000808097981 */ /* 0x000f66000c1e1900 */
[----:B------:R-:W-:Y:S01]  /*0bc0*/  IADD3 R4, P2, PT, R4, UR4, RZ ;  /* 0x0000000404047c10 */ /* 0x000fe2000ff5e0ff */
[----:B------:R-:W-:Y:S01]  /*0bd0*/  IMAD.X R22, RZ, RZ, RZ, P1 ;  /* 0x000000ffff167224 */ /* 0x000fe200008e06ff */
[C---:B------:R-:W-:Y:S01]  /*0be0*/  LEA R14, P1, R15.reuse, UR14, 0x2 ;  /* 0x0000000e0f0e7c11 */ /* 0x040fe2000f8210ff */
[----:B------:R-:W3:Y:S02]  /*0bf0*/  LDG.E R6, desc[UR8][R6.64] ;  /* 0x0000000806067981 */ /* 0x000ee4000c1e1900 */
[----:B0-----:R-:W-:Y:S01]  /*0c00*/  IMAD.X R21, RZ, RZ, RZ, P2 ;  /* 0x000000ffff157224 */ /* 0x001fe200010e06ff */
[----:B------:R-:W-:-:S02]  /*0c10*/  LEA.HI.X R15, R15, UR15, R22, 0x2, P1 ;  /* 0x0000000f0f0f7c11 */ /* 0x000fc400088f1416 */
[----:B------:R-:W-:-:S03]  /*0c20*/  LEA R22, P1, R4, UR14, 0x2 ;  /* 0x0000000e04167c11 */ /* 0x000fc6000f8210ff */
[----:B------:R-:W4:Y:S01]  /*0c30*/  LDG.E R14, desc[UR8][R14.64] ;  /* 0x000000080e0e7981 */ /* 0x000f22000c1e1900 */
[----:B------:R-:W-:-:S05]  /*0c40*/  LEA.HI.X R23, R4, UR15, R21, 0x2, P1 ;  /* 0x0000000f04177c11 */ /* 0x000fca00088f1415 */
[----:B------:R-:W5:Y:S01]  /*0c50*/  LDG.E R22, desc[UR8][R22.64] ;  /* 0x0000000816167981 */ /* 0x000f62000c1e1900 */
[----:B------:R-:W-:Y:S02]  /*0c60*/  VIADD R17, R17, 0x4 ;  /* 0x0000000411117836 */ /* 0x000fe40000000000 */
[----:B--2---:R-:W-:-:S04]  /*0c70*/  FFMA R27, R20, R18, R27 ;  /* 0x00000012141b7223 */ /* 0x004fc8000000001b */
[----:B---3--:R-:W-:-:S04]  /*0c80*/  FFMA R12, R12, R6, R27 ;  /* 0x000000060c0c7223 */ /* 0x008fc8000000001b */
[----:B----4-:R-:W-:-:S04]  /*0c90*/  FFMA R12, R11, R14, R12 ;  /* 0x0000000e0b0c7223 */ /* 0x010fc8000000000c */
[----:B-----5:R-:W-:-:S07]  /*0ca0*/  FFMA R27, R9, R22, R12 ;  /* 0x00000016091b7223 */ /* 0x020fce000000000c */
.L_x_3:
[----:B------:R-:W-:Y:S05]  /*0cb0*/  @!P0 BRA `(.L_x_0) ;  /* 0x0000000000c48947 */ /* 0x000fea0003800000 */
[----:B------:R-:W-:Y:S02]  /*0cc0*/  ISETP.NE.AND P1, PT, R16, 0x1, PT ;  /* 0x000000011000780c */ /* 0x000fe40003f25270 */
[----:B------:R-:W-:-:S04]  /*0cd0*/  LOP3.LUT R4, R0, 0x1, RZ, 0xc0, !PT ;  /* 0x0000000100047812 */ /* 0x000fc800078ec0ff */
[----:B------:R-:W-:-:S07]  /*0ce0*/  ISETP.NE.U32.AND P0, PT, R4, 0x1, PT ;  /* 0x000000010400780c */ /* 0x000fce0003f05070 */
        /* <DEDUP_REMOVED lines=13> */
[----:B------:R-:W-:Y:S01]  /*0dc0*/  VIADD R8, R9, UR6 ;  /* 0x0000000609087c36 */ /* 0x000fe20008000000 */
[----:B------:R-:W-:Y:S01]  /*0dd0*/  LEA R10, P1, R4, UR14, 0x2 ;  /* 0x0000000e040a7c11 */ /* 0x000fe2000f8210ff */
[----:B------:R-:W-:Y:S02]  /*0de0*/  IMAD.X R9, RZ, RZ, RZ, P2 ;  /* 0x000000ffff097224 */ /* 0x000fe400010e06ff */
[----:B------:R-:W2:Y:S01]  /*0df0*/  LDG.E R6, desc[UR8][R6.64] ;  /* 0x0000000806067981 */ /* 0x000ea2000c1e1900 */
[----:B------:R-:W-:Y:S02]  /*0e00*/  IADD3 R15, P4, PT, R8, UR4, RZ ;  /* 0x00000004080f7c10 */ /* 0x000fe4000ff9e0ff */
[----:B------:R-:W-:-:S02]  /*0e10*/  LEA.HI.X R11, R4, UR15, R9, 0x2, P1 ;  /* 0x0000000f040b7c11 */ /* 0x000fc400088f1409 */
[----:B------:R-:W-:Y:S01]  /*0e20*/  LEA R8, P2, R13, UR12, 0x2 ;  /* 0x0000000c0d087c11 */ /* 0x000fe2000f8410ff */
[----:B------:R-:W-:Y:S01]  /*0e30*/  IMAD.X R4, RZ, RZ, RZ, P4 ;  /* 0x000000ffff047224 */ /* 0x000fe200020e06ff */
[----:B------:R-:W-:Y:S01]  /*0e40*/  LEA R12, P1, R15, UR14, 0x2 ;  /* 0x0000000e0f0c7c11 */ /* 0x000fe2000f8210ff */
[----:B------:R-:W2:Y:S01]  /*0e50*/  LDG.E R10, desc[UR8][R10.64] ;  /* 0x000000080a0a7981 */ /* 0x000ea2000c1e1900 */
[----:B------:R-:W-:Y:S02]  /*0e60*/  LEA.HI.X R9, R13, UR13, R14, 0x2, P2 ;  /* 0x0000000d0d097c11 */ /* 0x000fe400090f140e */
[----:B------:R-:W-:-:S03]  /*0e70*/  LEA.HI.X R13, R15, UR15, R4, 0x2, P1 ;  /* 0x0000000f0f0d7c11 */ /* 0x000fc600088f1404 */
[----:B------:R-:W3:Y:S04]  /*0e80*/  LDG.E R8, desc[UR8][R8.64] ;  /* 0x0000000808087981 */ /* 0x000ee8000c1e1900 */
[----:B------:R-:W3:Y:S01]  /*0e90*/  LDG.E R12, desc[UR8][R12.64] ;  /* 0x000000080c0c7981 */ /* 0x000ee2000c1e1900 */
[----:B------:R-:W-:Y:S02]  /*0ea0*/  VIADD R17, R17, 0x2 ;  /* 0x0000000211117836 */ /* 0x000fe40000000000 */
[----:B--2---:R-:W-:-:S04]  /*0eb0*/  FFMA R27, R6, R10, R27 ;  /* 0x0000000a061b7223 */ /* 0x004fc8000000001b */
[----:B---3--:R-:W-:-:S07]  /*0ec0*/  FFMA R27, R8, R12, R27 ;  /* 0x0000000c081b7223 */ /* 0x008fce000000001b */
.L_x_4:
[----:B------:R-:W-:Y:S05]  /*0ed0*/  @P0 BRA `(.L_x_0) ;  /* 0x00000000003c0947 */ /* 0x000fea0003800000 */
[----:B------:R-:W0:Y:S01]  /*0ee0*/  LDCU UR6, c[0x0][0x384] ;  /* 0x00007080ff0677ac */ /* 0x000e220008000800 */
[----:B------:R-:W-:Y:S01]  /*0ef0*/  IMAD R0, R3, R0, R17 ;  /* 0x0000000003007224 */ /* 0x000fe200078e0211 */
[----:B------:R-:W1:Y:S04]  /*0f00*/  LDCU.128 UR12, c[0x0][0x390] ;  /* 0x00007200ff0c77ac */ /* 0x000e680008000c00 */
[----:B------:R-:W-:-:S05]  /*0f10*/  IADD3 R5, P0, PT, R5, R0, RZ ;  /* 0x0000000005057210 */ /* 0x000fca0007f1e0ff */
[----:B------:R-:W-:Y:S02]  /*0f20*/  IMAD.X R8, RZ, RZ, RZ, P0 ;  /* 0x000000ffff087224 */ /* 0x000fe400000e06ff */
[----:B0-----:R-:W-:Y:S01]  /*0f30*/  IMAD R17, R17, UR6, R2 ;  /* 0x0000000611117c24 */ /* 0x001fe2000f8e0202 */
[----:B-1----:R-:W-:-:S04]  /*0f40*/  LEA R4, P1, R5, UR12, 0x2 ;  /* 0x0000000c05047c11 */ /* 0x002fc8000f8210ff */
[----:B------:R-:W-:Y:S02]  /*0f50*/  IADD3 R17, P2, PT, R17, UR4, RZ ;  /* 0x0000000411117c10 */ /* 0x000fe4000ff5e0ff */
[----:B------:R-:W-:Y:S02]  /*0f60*/  LEA.HI.X R5, R5, UR13, R8, 0x2, P1 ;  /* 0x0000000d05057c11 */ /* 0x000fe400088f1408 */
[C---:B------:R-:W-:Y:S01]  /*0f70*/  LEA R6, P0, R17.reuse, UR14, 0x2 ;  /* 0x0000000e11067c11 */ /* 0x040fe2000f8010ff */
[----:B------:R-:W-:Y:S02]  /*0f80*/  IMAD.X R0, RZ, RZ, RZ, P2 ;  /* 0x000000ffff007224 */ /* 0x000fe400010e06ff */
[----:B------:R-:W2:Y:S03]  /*0f90*/  LDG.E R4, desc[UR8][R4.64] ;  /* 0x0000000804047981 */ /* 0x000ea6000c1e1900 */
[----:B------:R-:W-:-:S05]  /*0fa0*/  LEA.HI.X R7, R17, UR15, R0, 0x2, P0 ;  /* 0x0000000f11077c11 */ /* 0x000fca00080f1400 */
[----:B------:R-:W2:Y:S02]  /*0fb0*/  LDG.E R6, desc[UR8][R6.64] ;  /* 0x0000000806067981 */ /* 0x000ea4000c1e1900 */
[----:B--2---:R-:W-:-:S07]  /*0fc0*/  FFMA R27, R4, R6, R27 ;  /* 0x00000006041b7223 */ /* 0x004fce000000001b */
.L_x_0:
[----:B------:R-:W0:Y:S01]  /*0fd0*/  LDC.64 R4, c[0x0][0x3a0] ;  /* 0x0000e800ff047b82 */ /* 0x000e220000000a00 */
[----:B------:R-:W1:Y:S01]  /*0fe0*/  LDCU UR6, c[0x0][0x384] ;  /* 0x00007080ff0677ac */ /* 0x000e620008000800 */
[----:B------:R-:W-:Y:S02]  /*0ff0*/  VIADD R3, R3, UR5 ;  /* 0x0000000503037c36 */ /* 0x000fe40008000000 */
[----:B------:R-:W-:-:S04]  /*1000*/  VIADD R2, R2, UR4 ;  /* 0x0000000402027c36 */ /* 0x000fc80008000000 */
[----:B-1----:R-:W-:-:S04]  /*1010*/  IMAD R3, R3, UR6, R2 ;  /* 0x0000000603037c24 */ /* 0x002fc8000f8e0202 */
[----:B0-----:R-:W-:-:S05]  /*1020*/  IMAD.WIDE R2, R3, 0x4, R4 ;  /* 0x0000000403027825 */ /* 0x001fca00078e0204 */
[----:B------:R-:W-:Y:S01]  /*1030*/  STG.E desc[UR8][R2.64], R27 ;  /* 0x0000001b02007986 */ /* 0x000fe2000c101908 */
[----:B------:R-:W-:Y:S05]  /*1040*/  EXIT ;  /* 0x000000000000794d */ /* 0x000fea0003800000 */
.L_x_5:
[----:B------:R-:W-:-:S00]  /*1050*/  BRA `(.L_x_5) ;  /* 0xfffffffc00fc7947 */ /* 0x000fc0000383ffff */
[----:B------:R-:W-:-:S00]  /*1060*/  NOP ;  /* 0x0000000000007918 */ /* 0x000fc00000000000 */
        /* <DEDUP_REMOVED lines=9> */
.L_x_6:


//--------------------- .nv.shared.reserved.0     --------------------------
	.section	.nv.shared.reserved.0,"aw",@nobits
	.weak		__nv_reservedSMEM_offset_0_alias
	.size		__nv_reservedSMEM_offset_0_alias, 0, 64
	.other		__nv_reservedSMEM_offset_0_alias,@"STO_CUDA_RESERVED_SHARED STV_DEFAULT"
__nv_reservedSMEM_offset_0_alias:
	.zero		0
	.zero		64


//--------------------- .nv.constant0._Z12sgemm_gpu_v1iiiPfS_S_ --------------------------
	.section	.nv.constant0._Z12sgemm_gpu_v1iiiPfS_S_,"a",@progbits
	.sectionflags	@""
	.align	4
.nv.constant0._Z12sgemm_gpu_v1iiiPfS_S_:
	.zero		936


//--------------------- SYMBOLS --------------------------

	.type		.nv.reservedSmem.offset0,@object
	.size		.nv.reservedSmem.offset0,0x4
